	.headerflags	@"EF_CUDA_TEXMODE_UNIFIED EF_CUDA_64BIT_ADDRESS EF_CUDA_ACCELERATORS EF_CUDA_SM90 EF_CUDA_VIRTUAL_SM(EF_CUDA_SM90)"
	.elftype	@"ET_EXEC"


//--------------------- .nv.info                  --------------------------
	.section	.nv.info,"",@"SHT_CUDA_INFO"
	.align	4


	//----- nvinfo : EIATTR_REGCOUNT
	.align		4
        /*0000*/ 	.byte	0x04, 0x2f
        /*0002*/ 	.short	(.L_1 - .L_0)
	.align		4
.L_0:
        /*0004*/ 	.word	index@(triton_poi_fused_convolution_relu_threshold_backward_19)
        /*0008*/ 	.word	0x0000000e


	//----- nvinfo : EIATTR_MIN_STACK_SIZE
	.align		4
.L_1:
        /*000c*/ 	.byte	0x04, 0x12
        /*000e*/ 	.short	(.L_3 - .L_2)
	.align		4
.L_2:
        /*0010*/ 	.word	index@(triton_poi_fused_convolution_relu_threshold_backward_19)
        /*0014*/ 	.word	0x00000000


	//----- nvinfo : EIATTR_FRAME_SIZE
	.align		4
.L_3:
        /*0018*/ 	.byte	0x04, 0x11
        /*001a*/ 	.short	(.L_5 - .L_4)
	.align		4
.L_4:
        /*001c*/ 	.word	index@(triton_poi_fused_convolution_relu_threshold_backward_19)
        /*0020*/ 	.word	0x00000000


	//----- nvinfo : EIATTR_MIN_STACK_SIZE
	.align		4
.L_5:
        /*0024*/ 	.byte	0x04, 0x12
        /*0026*/ 	.short	(.L_7 - .L_6)
	.align		4
.L_6:
        /*0028*/ 	.word	index@(triton_poi_fused_convolution_relu_threshold_backward_19)
        /*002c*/ 	.word	0x00000000
.L_7:


//--------------------- .nv.info.triton_poi_fused_convolution_relu_threshold_backward_19 --------------------------
	.section	.nv.info.triton_poi_fused_convolution_relu_threshold_backward_19,"",@"SHT_CUDA_INFO"
	.sectionflags	@""
	.align	4


	//----- nvinfo : EIATTR_CUDA_API_VERSION
	.align		4
        /*0000*/ 	.byte	0x04, 0x37
        /*0002*/ 	.short	(.L_9 - .L_8)
.L_8:
        /*0004*/ 	.word	0x0000007c


	//----- nvinfo : EIATTR_KPARAM_INFO
	.align		4
.L_9:
        /*0008*/ 	.byte	0x04, 0x17
        /*000a*/ 	.short	(.L_11 - .L_10)
.L_10:
        /*000c*/ 	.word	0x00000000
        /*0010*/ 	.short	0x0003
        /*0012*/ 	.short	0x0018
        /*0014*/ 	.byte	0x00, 0xf0, 0x11, 0x00


	//----- nvinfo : EIATTR_KPARAM_INFO
	.align		4
.L_11:
        /*0018*/ 	.byte	0x04, 0x17
        /*001a*/ 	.short	(.L_13 - .L_12)
.L_12:
        /*001c*/ 	.word	0x00000000
        /*0020*/ 	.short	0x0002
        /*0022*/ 	.short	0x0010
        /*0024*/ 	.byte	0x00, 0xf4, 0x21, 0x00


	//----- nvinfo : EIATTR_KPARAM_INFO
	.align		4
.L_13:
        /*0028*/ 	.byte	0x04, 0x17
        /*002a*/ 	.short	(.L_15 - .L_14)
.L_14:
        /*002c*/ 	.word	0x00000000
        /*0030*/ 	.short	0x0001
        /*0032*/ 	.short	0x0008
        /*0034*/ 	.byte	0x00, 0xf4, 0x21, 0x00


	//----- nvinfo : EIATTR_KPARAM_INFO
	.align		4
.L_15:
        /*0038*/ 	.byte	0x04, 0x17
        /*003a*/ 	.short	(.L_17 - .L_16)
.L_16:
        /*003c*/ 	.word	0x00000000
        /*0040*/ 	.short	0x0000
        /*0042*/ 	.short	0x0000
        /*0044*/ 	.byte	0x00, 0xf4, 0x21, 0x00


	//----- nvinfo : EIATTR_SPARSE_MMA_MASK
	.align		4
.L_17:
        /*0048*/ 	.byte	0x03, 0x50
        /*004a*/ 	.short	0x0000


	//----- nvinfo : EIATTR_MAXREG_COUNT
	.align		4
        /*004c*/ 	.byte	0x03, 0x1b
        /*004e*/ 	.short	0x00ff


	//----- nvinfo : EIATTR_EXIT_INSTR_OFFSETS
	.align		4
        /*0050*/ 	.byte	0x04, 0x1c
        /*0052*/ 	.short	(.L_19 - .L_18)


	//   ....[0]....
.L_18:
        /*0054*/ 	.word	0x00000220


	//   ....[1]....
        /*0058*/ 	.word	0x00000240


	//----- nvinfo : EIATTR_REQNTID
	.align		4
.L_19:
        /*005c*/ 	.byte	0x04, 0x10
        /*005e*/ 	.short	(.L_21 - .L_20)
.L_20:
        /*0060*/ 	.word	0x00000080
        /*0064*/ 	.word	0x00000001
        /*0068*/ 	.word	0x00000001


	//----- nvinfo : EIATTR_CBANK_PARAM_SIZE
	.align		4
.L_21:
        /*006c*/ 	.byte	0x03, 0x19
        /*006e*/ 	.short	0x001c


	//----- nvinfo : EIATTR_PARAM_CBANK
	.align		4
        /*0070*/ 	.byte	0x04, 0x0a
        /*0072*/ 	.short	(.L_23 - .L_22)
	.align		4
.L_22:
        /*0074*/ 	.word	index@(.nv.constant0.triton_poi_fused_convolution_relu_threshold_backward_19)
        /*0078*/ 	.short	0x0210
        /*007a*/ 	.short	0x001c


	//----- nvinfo : EIATTR_SW_WAR
	.align		4
.L_23:
        /*007c*/ 	.byte	0x04, 0x36
        /*007e*/ 	.short	(.L_25 - .L_24)
.L_24:
        /*0080*/ 	.word	0x00000008
.L_25:


//--------------------- .nv.callgraph             --------------------------
	.section	.nv.callgraph,"",@"SHT_CUDA_CALLGRAPH"
	.align	4
	.sectionentsize	8
	.align		4
        /*0000*/ 	.word	0x00000000
	.align		4
        /*0004*/ 	.word	0xffffffff
	.align		4
        /*0008*/ 	.word	0x00000000
	.align		4
        /*000c*/ 	.word	0xfffffffe
	.align		4
        /*0010*/ 	.word	0x00000000
	.align		4
        /*0014*/ 	.word	0xfffffffd
	.align		4
        /*0018*/ 	.word	0x00000000
	.align		4
        /*001c*/ 	.word	0xfffffffc


//--------------------- .text.triton_poi_fused_convolution_relu_threshold_backward_19 --------------------------
	.section	.text.triton_poi_fused_convolution_relu_threshold_backward_19,"ax",@progbits
	.align	128
        .global         triton_poi_fused_convolution_relu_threshold_backward_19
        .type           triton_poi_fused_convolution_relu_threshold_backward_19,@function
        .size           triton_poi_fused_convolution_relu_threshold_backward_19,(.L_x_1 - triton_poi_fused_convolution_relu_threshold_backward_19)
        .other          triton_poi_fused_convolution_relu_threshold_backward_19,@"STO_CUDA_ENTRY STV_DEFAULT"
triton_poi_fused_convolution_relu_threshold_backward_19:
.text.triton_poi_fused_convolution_relu_threshold_backward_19:
[----:B------:R-:W0:Y:S02]  /*0000*/  LDC R1, c[0x0][0x28] ;  /* 0x00000a00ff017b82 */ /* 0x000e240000000800 */
[----:B------:R-:W1:Y:S01]  /*0010*/  S2R R0, SR_TID.X ;  /* 0x0000000000007919 */ /* 0x000e620000002100 */
[----:B------:R-:W2:Y:S01]  /*0020*/  LDC.64 R4, c[0x0][0x218] ;  /* 0x00008600ff047b82 */ /* 0x000ea20000000a00 */
[----:B------:R-:W-:Y:S01]  /*0030*/  CS2R R10, SRZ ;  /* 0x00000000000a7805 */ /* 0x000fe2000001ff00 */
[----:B------:R-:W-:Y:S01]  /*0040*/  ULDC.64 UR4, c[0x0][0x208] ;  /* 0x0000820000047ab9 */ /* 0x000fe20000000a00 */
[----:B------:R-:W3:Y:S01]  /*0050*/  S2R R7, SR_CTAID.X ;  /* 0x0000000000077919 */ /* 0x000ee20000002500 */
[----:B------:R-:W-:-:S04]  /*0060*/  ULDC.64 UR6, c[0x0][0x220] ;  /* 0x0000880000067ab9 */ /* 0x000fc80000000a00 */
[----:B------:R-:W4:Y:S01]  /*0070*/  LDC.64 R2, c[0x0][0x210] ;  /* 0x00008400ff027b82 */ /* 0x000f220000000a00 */
[----:B-1----:R-:W-:-:S05]  /*0080*/  IMAD.SHL.U32 R0, R0, 0x2, RZ ;  /* 0x0000000200007824 */ /* 0x002fca00078e00ff */
[----:B------:R-:W-:-:S05]  /*0090*/  LOP3.LUT R0, R0, 0xfe, RZ, 0xc0, !PT ;  /* 0x000000fe00007812 */ /* 0x000fca00078ec0ff */
[----:B---3--:R-:W-:-:S04]  /*00a0*/  IMAD R7, R7, 0x100, R0 ;  /* 0x0000010007077824 */ /* 0x008fc800078e0200 */
[C---:B------:R-:W-:Y:S01]  /*00b0*/  IMAD.HI R0, R7.reuse, 0x2aaaaaab, RZ ;  /* 0x2aaaaaab07007827 */ /* 0x040fe200078e02ff */
[----:B------:R-:W-:-:S03]  /*00c0*/  ISETP.GE.AND P0, PT, R7, 0x9300, PT ;  /* 0x000093000700780c */ /* 0x000fc60003f06270 */
[----:B----4-:R-:W-:Y:S01]  /*00d0*/  IMAD.WIDE R2, R7, 0x4, R2 ;  /* 0x0000000407027825 */ /* 0x010fe200078e0202 */
[----:B------:R-:W-:-:S04]  /*00e0*/  SHF.R.U32.HI R9, RZ, 0x1f, R0 ;  /* 0x0000001fff097819 */ /* 0x000fc80000011600 */
[----:B------:R-:W-:-:S05]  /*00f0*/  LEA.HI R0, R0, R9, RZ, 0x1b ;  /* 0x0000000900007211 */ /* 0x000fca00078fd8ff */
[----:B------:R-:W-:-:S04]  /*0100*/  IMAD R9, R0, -0xc0, R7 ;  /* 0xffffff4000097824 */ /* 0x000fc800078e0207 */
[----:B--2---:R-:W-:Y:S01]  /*0110*/  IMAD.WIDE R4, R9, 0x4, R4 ;  /* 0x0000000409047825 */ /* 0x004fe200078e0204 */
[----:B------:R-:W-:-:S04]  /*0120*/  CS2R R8, SRZ ;  /* 0x0000000000087805 */ /* 0x000fc8000001ff00 */
[----:B------:R-:W2:Y:S04]  /*0130*/  @!P0 LDG.E.EL.64 R10, desc[UR4][R4.64] ;  /* 0x00000004040a8981 */ /* 0x000ea8000c2e1b00 */
[----:B------:R1:W2:Y:S02]  /*0140*/  @!P0 LDG.E.64 R8, desc[UR4][R2.64] ;  /* 0x0000000402088981 */ /* 0x0002a4000c1e1b00 */
[----:B-1----:R-:W-:-:S04]  /*0150*/  IADD3 R2, P3, R7, UR6, RZ ;  /* 0x0000000607027c10 */ /* 0x002fc8000ff7e0ff */
[----:B------:R-:W-:Y:S02]  /*0160*/  LEA.HI.X.SX32 R3, R7, UR7, 0x1, P3 ;  /* 0x0000000707037c11 */ /* 0x000fe400098f0eff */
[----:B--2---:R-:W-:Y:S01]  /*0170*/  FSETP.GEU.AND P2, PT, R8, -R10, PT ;  /* 0x8000000a0800720b */ /* 0x004fe20003f4e000 */
[----:B------:R-:W-:Y:S01]  /*0180*/  FADD R8, R10, R8 ;  /* 0x000000080a087221 */ /* 0x000fe20000000000 */
[----:B------:R-:W-:Y:S01]  /*0190*/  FADD R0, R11, R9 ;  /* 0x000000090b007221 */ /* 0x000fe20000000000 */
[----:B------:R-:W-:-:S03]  /*01a0*/  FSETP.GEU.AND P1, PT, R9, -R11, PT ;  /* 0x8000000b0900720b */ /* 0x000fc60003f2e000 */
[----:B------:R-:W-:Y:S02]  /*01b0*/  FSEL R8, R8, RZ, P2 ;  /* 0x000000ff08087208 */ /* 0x000fe40001000000 */
[----:B------:R-:W-:Y:S02]  /*01c0*/  FSEL R0, R0, RZ, P1 ;  /* 0x000000ff00007208 */ /* 0x000fe40000800000 */
[----:B------:R-:W-:Y:S02]  /*01d0*/  FSETP.GTU.AND P2, PT, R8, RZ, PT ;  /* 0x000000ff0800720b */ /* 0x000fe40003f4c000 */
[----:B------:R-:W-:Y:S02]  /*01e0*/  FSETP.GTU.AND P1, PT, R0, RZ, PT ;  /* 0x000000ff0000720b */ /* 0x000fe40003f2c000 */
[----:B------:R-:W-:Y:S02]  /*01f0*/  SEL R0, RZ, 0x1, P2 ;  /* 0x00000001ff007807 */ /* 0x000fe40001000000 */
[----:B------:R-:W-:-:S05]  /*0200*/  SEL R5, RZ, 0x100, P1 ;  /* 0x00000100ff057807 */ /* 0x000fca0000800000 */
[----:B------:R-:W-:Y:S01]  /*0210*/  IMAD.IADD R5, R0, 0x1, R5 ;  /* 0x0000000100057824 */ /* 0x000fe200078e0205 */
[----:B------:R-:W-:Y:S06]  /*0220*/  @P0 EXIT ;  /* 0x000000000000094d */ /* 0x000fec0003800000 */
[----:B------:R-:W-:Y:S01]  /*0230*/  STG.E.U16 desc[UR4][R2.64], R5 ;  /* 0x0000000502007986 */ /* 0x000fe2000c101504 */
[----:B------:R-:W-:Y:S05]  /*0240*/  EXIT ;  /* 0x000000000000794d */ /* 0x000fea0003800000 */
.L_x_0:
[----:B------:R-:W-:-:S00]  /*0250*/  BRA `(.L_x_0) ;  /* 0xfffffffc00fc7947 */ /* 0x000fc0000383ffff */
[----:B------:R-:W-:-:S00]  /*0260*/  NOP ;  /* 0x0000000000007918 */ /* 0x000fc00000000000 */
        /* <DEDUP_REMOVED lines=9> */
.L_x_1:


//--------------------- .nv.constant0.triton_poi_fused_convolution_relu_threshold_backward_19 --------------------------
	.section	.nv.constant0.triton_poi_fused_convolution_relu_threshold_backward_19,"a",@progbits
	.sectionflags	@""
	.align	4
.nv.constant0.triton_poi_fused_convolution_relu_threshold_backward_19:
	.zero		556
